//
// Generated by NVIDIA NVVM Compiler
//
// Compiler Build ID: CL-36424714
// Cuda compilation tools, release 13.0, V13.0.88
// Based on NVVM 20.0.0
//

.version 9.0
.target sm_100
.address_size 64

	// .globl	_Z23parallelReductionKernelI6__halfEvPKT_PS1_i
.extern .shared .align 16 .b8 sdata[];

.visible .entry _Z23parallelReductionKernelI6__halfEvPKT_PS1_i(
	.param .u64 .ptr .align 1 _Z23parallelReductionKernelI6__halfEvPKT_PS1_i_param_0,
	.param .u64 .ptr .align 1 _Z23parallelReductionKernelI6__halfEvPKT_PS1_i_param_1,
	.param .u32 _Z23parallelReductionKernelI6__halfEvPKT_PS1_i_param_2
)
{
	.reg .pred 	%p<6>;
	.reg .b16 	%rs<10>;
	.reg .b32 	%r<15>;
	.reg .b64 	%rd<9>;

	ld.param.u64 	%rd1, [_Z23parallelReductionKernelI6__halfEvPKT_PS1_i_param_0];
	ld.param.u64 	%rd2, [_Z23parallelReductionKernelI6__halfEvPKT_PS1_i_param_1];
	ld.param.u32 	%r8, [_Z23parallelReductionKernelI6__halfEvPKT_PS1_i_param_2];
	mov.u32 	%r1, %tid.x;
	mov.u32 	%r2, %ctaid.x;
	mov.u32 	%r14, %ntid.x;
	mad.lo.s32 	%r4, %r2, %r14, %r1;
	setp.ge.s32 	%p1, %r4, %r8;
	@%p1 bra 	$L__BB0_2;
	cvta.to.global.u64 	%rd3, %rd1;
	mul.wide.s32 	%rd4, %r4, 2;
	add.s64 	%rd5, %rd3, %rd4;
	ld.global.nc.u16 	%rs9, [%rd5];
	bra.uni 	$L__BB0_3;
$L__BB0_2:
	mov.b32 	%r9, 0;
	// begin inline asm
	cvt.rn.f16.s32 %rs9, %r9;
	// end inline asm
$L__BB0_3:
	shl.b32 	%r10, %r1, 1;
	mov.u32 	%r11, sdata;
	add.s32 	%r5, %r11, %r10;
	st.shared.u16 	[%r5], %rs9;
	bar.sync 	0;
	setp.lt.u32 	%p2, %r14, 2;
	@%p2 bra 	$L__BB0_7;
$L__BB0_4:
	shr.u32 	%r7, %r14, 1;
	setp.ge.u32 	%p3, %r1, %r7;
	@%p3 bra 	$L__BB0_6;
	and.b32  	%r12, %r14, 2046;
	add.s32 	%r13, %r5, %r12;
	ld.shared.u16 	%rs6, [%r5];
	ld.shared.u16 	%rs7, [%r13];
	// begin inline asm
	{add.f16 %rs5,%rs6,%rs7;
}
	// end inline asm
	st.shared.u16 	[%r5], %rs5;
$L__BB0_6:
	bar.sync 	0;
	setp.gt.u32 	%p4, %r14, 3;
	mov.u32 	%r14, %r7;
	@%p4 bra 	$L__BB0_4;
$L__BB0_7:
	setp.ne.s32 	%p5, %r1, 0;
	@%p5 bra 	$L__BB0_9;
	cvta.to.global.u64 	%rd6, %rd2;
	mul.wide.u32 	%rd7, %r2, 2;
	add.s64 	%rd8, %rd6, %rd7;
	ld.shared.u16 	%rs8, [sdata];
	st.global.u16 	[%rd8], %rs8;
$L__BB0_9:
	ret;

}


// ===== COMPILED SASS (sm_100) =====

	.target	sm_100

	.elftype	@"ET_EXEC"


//--------------------- .note.nv.tkinfo           --------------------------
	.section	.note.nv.tkinfo,"",@"SHT_NOTE"
	.sectionflags	@"SHF_NOTE_NV_TKINFO"
	.tkinfo
        /*0018*/ 	.word	0x00000002
        /*0030*/ 	.string	""
        /*0030*/ 	.string	"ptxas"
        /*0030*/ 	.string	"Cuda compilation tools, release 13.0, V13.0.88"
        /*0030*/ 	.string	"Build cuda_13.0.r13.0/compiler.36424714_0"
        /*0030*/ 	.string	"-arch sm_100 -m 64 "



//--------------------- .note.nv.cuinfo           --------------------------
	.section	.note.nv.cuinfo,"",@"SHT_NOTE"
	.sectionflags	@"SHF_NOTE_NV_CUINFO"
        /*0018*/ 	.short	0x0002
        /*001a*/ 	.short	0x0064
        /*001c*/ 	.short	0x0082
	.zero		2


//--------------------- .nv.info                  --------------------------
	.section	.nv.info,"",@"SHT_CUDA_INFO"
	.align	4


	//----- nvinfo : EIATTR_REGCOUNT
	.align		4
        /*0000*/ 	.byte	0x04, 0x2f
        /*0002*/ 	.short	(.L_1 - .L_0)
	.align		4
.L_0:
        /*0004*/ 	.word	index@(_Z23parallelReductionKernelI6__halfEvPKT_PS1_i)
        /*0008*/ 	.word	0x0000000a


	//----- nvinfo : EIATTR_FRAME_SIZE
	.align		4
.L_1:
        /*000c*/ 	.byte	0x04, 0x11
        /*000e*/ 	.short	(.L_3 - .L_2)
	.align		4
.L_2:
        /*0010*/ 	.word	index@(_Z23parallelReductionKernelI6__halfEvPKT_PS1_i)
        /*0014*/ 	.word	0x00000000


	//----- nvinfo : EIATTR_MIN_STACK_SIZE
	.align		4
.L_3:
        /*0018*/ 	.byte	0x04, 0x12
        /*001a*/ 	.short	(.L_5 - .L_4)
	.align		4
.L_4:
        /*001c*/ 	.word	index@(_Z23parallelReductionKernelI6__halfEvPKT_PS1_i)
        /*0020*/ 	.word	0x00000000
.L_5:


//--------------------- .nv.compat                --------------------------
	.section	.nv.compat,"",@"SHT_CUDA_COMPAT_INFO"
	.align	4
        /*0000*/ 	.byte	0x02, 0x09, 0x00, 0x00, 0x02, 0x02, 0x01, 0x00, 0x02, 0x05, 0x05, 0x00, 0x03, 0x07, 0x01, 0x01
        /*0010*/ 	.byte	0x02, 0x03, 0x00, 0x00, 0x02, 0x06, 0x01, 0x00, 0x04, 0x0b, 0x08, 0x00, 0x09, 0x00, 0x00, 0x00
        /*0020*/ 	.byte	0x00, 0x00, 0x00, 0x00


//--------------------- .nv.info._Z23parallelReductionKernelI6__halfEvPKT_PS1_i --------------------------
	.section	.nv.info._Z23parallelReductionKernelI6__halfEvPKT_PS1_i,"",@"SHT_CUDA_INFO"
	.sectionflags	@""
	.align	4


	//----- nvinfo : EIATTR_CUDA_API_VERSION
	.align		4
        /*0000*/ 	.byte	0x04, 0x37
        /*0002*/ 	.short	(.L_7 - .L_6)
.L_6:
        /*0004*/ 	.word	0x00000082


	//----- nvinfo : EIATTR_KPARAM_INFO
	.align		4
.L_7:
        /*0008*/ 	.byte	0x04, 0x17
        /*000a*/ 	.short	(.L_9 - .L_8)
.L_8:
        /*000c*/ 	.word	0x00000000
        /*0010*/ 	.short	0x0002
        /*0012*/ 	.short	0x0010
        /*0014*/ 	.byte	0x00, 0xf0, 0x11, 0x00


	//----- nvinfo : EIATTR_KPARAM_INFO
	.align		4
.L_9:
        /*0018*/ 	.byte	0x04, 0x17
        /*001a*/ 	.short	(.L_11 - .L_10)
.L_10:
        /*001c*/ 	.word	0x00000000
        /*0020*/ 	.short	0x0001
        /*0022*/ 	.short	0x0008
        /*0024*/ 	.byte	0x00, 0xf5, 0x21, 0x00


	//----- nvinfo : EIATTR_KPARAM_INFO
	.align		4
.L_11:
        /*0028*/ 	.byte	0x04, 0x17
        /*002a*/ 	.short	(.L_13 - .L_12)
.L_12:
        /*002c*/ 	.word	0x00000000
        /*0030*/ 	.short	0x0000
        /*0032*/ 	.short	0x0000
        /*0034*/ 	.byte	0x00, 0xf5, 0x21, 0x00


	//----- nvinfo : EIATTR_SPARSE_MMA_MASK
	.align		4
.L_13:
        /*0038*/ 	.byte	0x03, 0x50
        /*003a*/ 	.short	0x0000


	//----- nvinfo : EIATTR_MAXREG_COUNT
	.align		4
        /*003c*/ 	.byte	0x03, 0x1b
        /*003e*/ 	.short	0x00ff


	//----- nvinfo : EIATTR_NUM_BARRIERS
	.align		4
        /*0040*/ 	.byte	0x02, 0x4c
        /*0042*/ 	.byte	0x01
	.zero		1


	//----- nvinfo : EIATTR_MERCURY_ISA_VERSION
	.align		4
        /*0044*/ 	.byte	0x03, 0x5f
        /*0046*/ 	.short	0x0101


	//----- nvinfo : EIATTR_INT_WARP_WIDE_INSTR_OFFSETS
	.align		4
        /*0048*/ 	.byte	0x04, 0x31
        /*004a*/ 	.short	(.L_15 - .L_14)


	//   ....[0]....
.L_14:
        /*004c*/ 	.word	0x00000170


	//----- nvinfo : EIATTR_VRC_CTA_INIT_COUNT
	.align		4
.L_15:
        /*0050*/ 	.byte	0x02, 0x4a
	.zero		1
	.zero		1


	//----- nvinfo : EIATTR_EXIT_INSTR_OFFSETS
	.align		4
        /*0054*/ 	.byte	0x04, 0x1c
        /*0056*/ 	.short	(.L_17 - .L_16)


	//   ....[0]....
.L_16:
        /*0058*/ 	.word	0x00000210


	//   ....[1]....
        /*005c*/ 	.word	0x00000290


	//----- nvinfo : EIATTR_CBANK_PARAM_SIZE
	.align		4
.L_17:
        /*0060*/ 	.byte	0x03, 0x19
        /*0062*/ 	.short	0x0014


	//----- nvinfo : EIATTR_PARAM_CBANK
	.align		4
        /*0064*/ 	.byte	0x04, 0x0a
        /*0066*/ 	.short	(.L_19 - .L_18)
	.align		4
.L_18:
        /*0068*/ 	.word	index@(.nv.constant0._Z23parallelReductionKernelI6__halfEvPKT_PS1_i)
        /*006c*/ 	.short	0x0380
        /*006e*/ 	.short	0x0014


	//----- nvinfo : EIATTR_SW_WAR
	.align		4
.L_19:
        /*0070*/ 	.byte	0x04, 0x36
        /*0072*/ 	.short	(.L_21 - .L_20)
.L_20:
        /*0074*/ 	.word	0x00000008
.L_21:


//--------------------- .nv.callgraph             --------------------------
	.section	.nv.callgraph,"",@"SHT_CUDA_CALLGRAPH"
	.align	4
	.sectionentsize	8
	.align		4
        /*0000*/ 	.word	0x00000000
	.align		4
        /*0004*/ 	.word	0xffffffff
	.align		4
        /*0008*/ 	.word	0x00000000
	.align		4
        /*000c*/ 	.word	0xfffffffe
	.align		4
        /*0010*/ 	.word	0x00000000
	.align		4
        /*0014*/ 	.word	0xfffffffd
	.align		4
        /*0018*/ 	.word	0x00000000
	.align		4
        /*001c*/ 	.word	0xfffffffc


//--------------------- .text._Z23parallelReductionKernelI6__halfEvPKT_PS1_i --------------------------
	.section	.text._Z23parallelReductionKernelI6__halfEvPKT_PS1_i,"ax",@progbits
	.align	128
        .global         _Z23parallelReductionKernelI6__halfEvPKT_PS1_i
        .type           _Z23parallelReductionKernelI6__halfEvPKT_PS1_i,@function
        .size           _Z23parallelReductionKernelI6__halfEvPKT_PS1_i,(.L_x_3 - _Z23parallelReductionKernelI6__halfEvPKT_PS1_i)
        .other          _Z23parallelReductionKernelI6__halfEvPKT_PS1_i,@"STO_CUDA_ENTRY STV_DEFAULT"
_Z23parallelReductionKernelI6__halfEvPKT_PS1_i:
.text._Z23parallelReductionKernelI6__halfEvPKT_PS1_i:
[----:B------:R-:W-:Y:S01]  /*0000*/  LDC R1, c[0x0][0x37c] ;  /* 0x0000df00ff017b82 */ /* 0x000fe20000000800 */
[----:B------:R-:W0:Y:S01]  /*0010*/  S2R R4, SR_TID.X ;  /* 0x0000000000047919 */ /* 0x000e220000002100 */
[----:B------:R-:W0:Y:S01]  /*0020*/  LDCU UR4, c[0x0][0x360] ;  /* 0x00006c00ff0477ac */ /* 0x000e220008000800 */
[----:B------:R-:W0:Y:S01]  /*0030*/  S2R R7, SR_CTAID.X ;  /* 0x0000000000077919 */ /* 0x000e220000002500 */
[----:B------:R-:W1:Y:S01]  /*0040*/  LDCU UR5, c[0x0][0x390] ;  /* 0x00007200ff0577ac */ /* 0x000e620008000800 */
[----:B------:R-:W2:Y:S01]  /*0050*/  LDCU.64 UR8, c[0x0][0x358] ;  /* 0x00006b00ff0877ac */ /* 0x000ea20008000a00 */
[----:B0-----:R-:W-:-:S05]  /*0060*/  IMAD R5, R7, UR4, R4 ;  /* 0x0000000407057c24 */ /* 0x001fca000f8e0204 */
[----:B-1----:R-:W-:-:S13]  /*0070*/  ISETP.GE.AND P1, PT, R5, UR5, PT ;  /* 0x0000000505007c0c */ /* 0x002fda000bf26270 */
[----:B------:R-:W0:Y:S02]  /*0080*/  @!P1 LDC.64 R2, c[0x0][0x380] ;  /* 0x0000e000ff029b82 */ /* 0x000e240000000a00 */
[----:B0-----:R-:W-:-:S05]  /*0090*/  @!P1 IMAD.WIDE R2, R5, 0x2, R2 ;  /* 0x0000000205029825 */ /* 0x001fca00078e0202 */
[----:B--2---:R-:W2:Y:S01]  /*00a0*/  @!P1 LDG.E.U16.CONSTANT R0, desc[UR8][R2.64] ;  /* 0x0000000802009981 */ /* 0x004ea2000c1e9500 */
[----:B------:R-:W0:Y:S01]  /*00b0*/  S2UR UR6, SR_CgaCtaId ;  /* 0x00000000000679c3 */ /* 0x000e220000008800 */
[----:B------:R-:W-:Y:S01]  /*00c0*/  UMOV UR5, 0x400 ;  /* 0x0000040000057882 */ /* 0x000fe20000000000 */
[----:B------:R-:W-:Y:S01]  /*00d0*/  UISETP.GE.U32.AND UP0, UPT, UR4, 0x2, UPT ;  /* 0x000000020400788c */ /* 0x000fe2000bf06070 */
[----:B------:R-:W-:Y:S01]  /*00e0*/  ISETP.NE.AND P0, PT, R4, RZ, PT ;  /* 0x000000ff0400720c */ /* 0x000fe20003f05270 */
[----:B0-----:R-:W-:-:S06]  /*00f0*/  ULEA UR5, UR6, UR5, 0x18 ;  /* 0x0000000506057291 */ /* 0x001fcc000f8ec0ff */
[----:B------:R-:W-:Y:S02]  /*0100*/  LEA R5, R4, UR5, 0x1 ;  /* 0x0000000504057c11 */ /* 0x000fe4000f8e08ff */
[----:B------:R-:W-:-:S05]  /*0110*/  @P1 PRMT R0, RZ, 0x7610, R0 ;  /* 0x00007610ff001816 */ /* 0x000fca0000000000 */
[----:B--2---:R0:W-:Y:S01]  /*0120*/  STS.U16 [R5], R0 ;  /* 0x0000000005007388 */ /* 0x0041e20000000400 */
[----:B------:R-:W-:Y:S06]  /*0130*/  BAR.SYNC.DEFER_BLOCKING 0x0 ;  /* 0x0000000000007b1d */ /* 0x000fec0000010000 */
[----:B------:R-:W-:Y:S05]  /*0140*/  BRA.U !UP0, `(.L_x_0) ;  /* 0x0000000108307547 */ /* 0x000fea000b800000 */
.L_x_1:
[----:B------:R-:W-:-:S06]  /*0150*/  USHF.R.U32.HI UR5, URZ, 0x1, UR4 ;  /* 0x00000001ff057899 */ /* 0x000fcc0008011604 */
[----:B------:R-:W-:-:S13]  /*0160*/  ISETP.GE.U32.AND P1, PT, R4, UR5, PT ;  /* 0x0000000504007c0c */ /* 0x000fda000bf26070 */
[----:B------:R-:W-:Y:S01]  /*0170*/  VOTEU.ALL UP0, P1 ;  /* 0x0000000000ff7886 */ /* 0x000fe20000800000 */
[----:B01----:R-:W-:Y:S04]  /*0180*/  @!P1 LDS.U16 R0, [R5] ;  /* 0x0000000005009984 */ /* 0x003fe80000000400 */
[----:B------:R-:W-:Y:S02]  /*0190*/  @!UP0 ULOP3.LUT UR6, UR4, 0x7fe, URZ, 0xc0, !UPT ;  /* 0x000007fe04068892 */ /* 0x000fe4000f8ec0ff */
[----:B------:R-:W-:-:S03]  /*01a0*/  UISETP.GT.U32.AND UP0, UPT, UR4, 0x3, UPT ;  /* 0x000000030400788c */ /* 0x000fc6000bf04070 */
[----:B------:R-:W-:-:S04]  /*01b0*/  UMOV UR4, UR5 ;  /* 0x0000000500047c82 */ /* 0x000fc80008000000 */
[----:B------:R-:W0:Y:S02]  /*01c0*/  @!P1 LDS.U16 R3, [R5+UR6] ;  /* 0x0000000605039984 */ /* 0x000e240008000400 */
[----:B0-----:R-:W-:-:S05]  /*01d0*/  @!P1 HADD2 R0, R0.H0_H0, R3.H0_H0 ;  /* 0x2000000300009230 */ /* 0x001fca0000000800 */
[----:B------:R1:W-:Y:S01]  /*01e0*/  @!P1 STS.U16 [R5], R0 ;  /* 0x0000000005009388 */ /* 0x0003e20000000400 */
[----:B------:R-:W-:Y:S06]  /*01f0*/  BAR.SYNC.DEFER_BLOCKING 0x0 ;  /* 0x0000000000007b1d */ /* 0x000fec0000010000 */
[----:B------:R-:W-:Y:S05]  /*0200*/  BRA.U UP0, `(.L_x_1) ;  /* 0xfffffffd00d07547 */ /* 0x000fea000b83ffff */
.L_x_0:
[----:B------:R-:W-:Y:S05]  /*0210*/  @P0 EXIT ;  /* 0x000000000000094d */ /* 0x000fea0003800000 */
[----:B------:R-:W2:Y:S01]  /*0220*/  S2UR UR5, SR_CgaCtaId ;  /* 0x00000000000579c3 */ /* 0x000ea20000008800 */
[----:B------:R-:W-:-:S07]  /*0230*/  UMOV UR4, 0x400 ;  /* 0x0000040000047882 */ /* 0x000fce0000000000 */
[----:B------:R-:W3:Y:S01]  /*0240*/  LDC.64 R2, c[0x0][0x388] ;  /* 0x0000e200ff027b82 */ /* 0x000ee20000000a00 */
[----:B--2---:R-:W-:Y:S01]  /*0250*/  ULEA UR4, UR5, UR4, 0x18 ;  /* 0x0000000405047291 */ /* 0x004fe2000f8ec0ff */
[----:B---3--:R-:W-:-:S08]  /*0260*/  IMAD.WIDE.U32 R2, R7, 0x2, R2 ;  /* 0x0000000207027825 */ /* 0x008fd000078e0002 */
[----:B01----:R-:W0:Y:S04]  /*0270*/  LDS.U16 R5, [UR4] ;  /* 0x00000004ff057984 */ /* 0x003e280008000400 */
[----:B0-----:R-:W-:Y:S01]  /*0280*/  STG.E.U16 desc[UR8][R2.64], R5 ;  /* 0x0000000502007986 */ /* 0x001fe2000c101508 */
[----:B------:R-:W-:Y:S05]  /*0290*/  EXIT ;  /* 0x000000000000794d */ /* 0x000fea0003800000 */
.L_x_2:
[----:B------:R-:W-:-:S00]  /*02a0*/  BRA `(.L_x_2) ;  /* 0xfffffffc00fc7947 */ /* 0x000fc0000383ffff */
[----:B------:R-:W-:-:S00]  /*02b0*/  NOP ;  /* 0x0000000000007918 */ /* 0x000fc00000000000 */
        /* <DEDUP_REMOVED lines=12> */
.L_x_3:


//--------------------- .nv.shared._Z23parallelReductionKernelI6__halfEvPKT_PS1_i --------------------------
	.section	.nv.shared._Z23parallelReductionKernelI6__halfEvPKT_PS1_i,"aw",@nobits
	.sectionflags	@""
	.align	16
	.zero		1024


//--------------------- .nv.shared.reserved.0     --------------------------
	.section	.nv.shared.reserved.0,"aw",@nobits
	.weak		__nv_reservedSMEM_offset_0_alias
	.size		__nv_reservedSMEM_offset_0_alias, 0, 64
	.other		__nv_reservedSMEM_offset_0_alias,@"STO_CUDA_RESERVED_SHARED STV_DEFAULT"
__nv_reservedSMEM_offset_0_alias:
	.zero		0
	.zero		64


//--------------------- .nv.constant0._Z23parallelReductionKernelI6__halfEvPKT_PS1_i --------------------------
	.section	.nv.constant0._Z23parallelReductionKernelI6__halfEvPKT_PS1_i,"a",@progbits
	.sectionflags	@""
	.align	4
.nv.constant0._Z23parallelReductionKernelI6__halfEvPKT_PS1_i:
	.zero		916


//--------------------- SYMBOLS --------------------------

	.type		.nv.reservedSmem.offset0,@object
	.size		.nv.reservedSmem.offset0,0x4
	.type		.nv.reservedSmem.cap,@object
	.size		.nv.reservedSmem.cap,0x4
